//
// Generated by NVIDIA NVVM Compiler
//
// Compiler Build ID: CL-36424714
// Cuda compilation tools, release 13.0, V13.0.88
// Based on NVVM 20.0.0
//

.version 9.0
.target sm_100
.address_size 64

	// .globl	sum

.visible .entry sum(
	.param .u32 sum_param_0,
	.param .u64 .ptr .align 1 sum_param_1,
	.param .u64 .ptr .align 1 sum_param_2,
	.param .u64 .ptr .align 1 sum_param_3
)
{
	.reg .pred 	%p<2>;
	.reg .b32 	%r<6>;
	.reg .b32 	%f<4>;
	.reg .b64 	%rd<11>;

	ld.param.u32 	%r2, [sum_param_0];
	ld.param.u64 	%rd1, [sum_param_1];
	ld.param.u64 	%rd2, [sum_param_2];
	ld.param.u64 	%rd3, [sum_param_3];
	mov.u32 	%r3, %tid.x;
	mov.u32 	%r4, %ctaid.x;
	mov.u32 	%r5, %ntid.x;
	mad.lo.s32 	%r1, %r4, %r5, %r3;
	setp.ge.s32 	%p1, %r1, %r2;
	@%p1 bra 	$L__BB0_2;
	cvta.to.global.u64 	%rd4, %rd1;
	cvta.to.global.u64 	%rd5, %rd2;
	cvta.to.global.u64 	%rd6, %rd3;
	mul.wide.s32 	%rd7, %r1, 4;
	add.s64 	%rd8, %rd4, %rd7;
	ld.global.f32 	%f1, [%rd8];
	add.s64 	%rd9, %rd5, %rd7;
	ld.global.f32 	%f2, [%rd9];
	add.f32 	%f3, %f1, %f2;
	add.s64 	%rd10, %rd6, %rd7;
	st.global.f32 	[%rd10], %f3;
$L__BB0_2:
	ret;

}
	// .globl	scal
.visible .entry scal(
	.param .u32 scal_param_0,
	.param .u64 .ptr .align 1 scal_param_1,
	.param .f32 scal_param_2
)
{
	.reg .pred 	%p<2>;
	.reg .b32 	%r<6>;
	.reg .b32 	%f<4>;
	.reg .b64 	%rd<5>;

	ld.param.u32 	%r2, [scal_param_0];
	ld.param.u64 	%rd1, [scal_param_1];
	ld.param.f32 	%f1, [scal_param_2];
	mov.u32 	%r3, %tid.x;
	mov.u32 	%r4, %ctaid.x;
	mov.u32 	%r5, %ntid.x;
	mad.lo.s32 	%r1, %r4, %r5, %r3;
	setp.ge.s32 	%p1, %r1, %r2;
	@%p1 bra 	$L__BB1_2;
	cvta.to.global.u64 	%rd2, %rd1;
	mul.wide.s32 	%rd3, %r1, 4;
	add.s64 	%rd4, %rd2, %rd3;
	ld.global.f32 	%f2, [%rd4];
	mul.f32 	%f3, %f1, %f2;
	st.global.f32 	[%rd4], %f3;
$L__BB1_2:
	ret;

}


// ===== COMPILED SASS (sm_100) =====

	.target	sm_100

	.elftype	@"ET_EXEC"


//--------------------- .note.nv.tkinfo           --------------------------
	.section	.note.nv.tkinfo,"",@"SHT_NOTE"
	.sectionflags	@"SHF_NOTE_NV_TKINFO"
	.tkinfo
        /*0018*/ 	.word	0x00000002
        /*0030*/ 	.string	""
        /*0030*/ 	.string	"ptxas"
        /*0030*/ 	.string	"Cuda compilation tools, release 13.0, V13.0.88"
        /*0030*/ 	.string	"Build cuda_13.0.r13.0/compiler.36424714_0"
        /*0030*/ 	.string	"-arch sm_100 -m 64 "



//--------------------- .note.nv.cuinfo           --------------------------
	.section	.note.nv.cuinfo,"",@"SHT_NOTE"
	.sectionflags	@"SHF_NOTE_NV_CUINFO"
        /*0018*/ 	.short	0x0002
        /*001a*/ 	.short	0x0064
        /*001c*/ 	.short	0x0082
	.zero		2


//--------------------- .nv.info                  --------------------------
	.section	.nv.info,"",@"SHT_CUDA_INFO"
	.align	4


	//----- nvinfo : EIATTR_REGCOUNT
	.align		4
        /*0000*/ 	.byte	0x04, 0x2f
        /*0002*/ 	.short	(.L_1 - .L_0)
	.align		4
.L_0:
        /*0004*/ 	.word	index@(sum)
        /*0008*/ 	.word	0x0000000c


	//----- nvinfo : EIATTR_FRAME_SIZE
	.align		4
.L_1:
        /*000c*/ 	.byte	0x04, 0x11
        /*000e*/ 	.short	(.L_3 - .L_2)
	.align		4
.L_2:
        /*0010*/ 	.word	index@(sum)
        /*0014*/ 	.word	0x00000000


	//----- nvinfo : EIATTR_REGCOUNT
	.align		4
.L_3:
        /*0018*/ 	.byte	0x04, 0x2f
        /*001a*/ 	.short	(.L_5 - .L_4)
	.align		4
.L_4:
        /*001c*/ 	.word	index@(scal)
        /*0020*/ 	.word	0x00000008


	//----- nvinfo : EIATTR_FRAME_SIZE
	.align		4
.L_5:
        /*0024*/ 	.byte	0x04, 0x11
        /*0026*/ 	.short	(.L_7 - .L_6)
	.align		4
.L_6:
        /*0028*/ 	.word	index@(scal)
        /*002c*/ 	.word	0x00000000


	//----- nvinfo : EIATTR_MIN_STACK_SIZE
	.align		4
.L_7:
        /*0030*/ 	.byte	0x04, 0x12
        /*0032*/ 	.short	(.L_9 - .L_8)
	.align		4
.L_8:
        /*0034*/ 	.word	index@(scal)
        /*0038*/ 	.word	0x00000000


	//----- nvinfo : EIATTR_MIN_STACK_SIZE
	.align		4
.L_9:
        /*003c*/ 	.byte	0x04, 0x12
        /*003e*/ 	.short	(.L_11 - .L_10)
	.align		4
.L_10:
        /*0040*/ 	.word	index@(sum)
        /*0044*/ 	.word	0x00000000
.L_11:


//--------------------- .nv.compat                --------------------------
	.section	.nv.compat,"",@"SHT_CUDA_COMPAT_INFO"
	.align	4
        /*0000*/ 	.byte	0x02, 0x09, 0x00, 0x00, 0x02, 0x02, 0x01, 0x00, 0x02, 0x05, 0x05, 0x00, 0x03, 0x07, 0x01, 0x01
        /*0010*/ 	.byte	0x02, 0x03, 0x00, 0x00, 0x02, 0x06, 0x01, 0x00, 0x04, 0x0b, 0x08, 0x00, 0x09, 0x00, 0x00, 0x00
        /*0020*/ 	.byte	0x00, 0x00, 0x00, 0x00


//--------------------- .nv.info.scal             --------------------------
	.section	.nv.info.scal,"",@"SHT_CUDA_INFO"
	.sectionflags	@""
	.align	4


	//----- nvinfo : EIATTR_CUDA_API_VERSION
	.align		4
        /*0000*/ 	.byte	0x04, 0x37
        /*0002*/ 	.short	(.L_13 - .L_12)
.L_12:
        /*0004*/ 	.word	0x00000082


	//----- nvinfo : EIATTR_KPARAM_INFO
	.align		4
.L_13:
        /*0008*/ 	.byte	0x04, 0x17
        /*000a*/ 	.short	(.L_15 - .L_14)
.L_14:
        /*000c*/ 	.word	0x00000000
        /*0010*/ 	.short	0x0002
        /*0012*/ 	.short	0x0010
        /*0014*/ 	.byte	0x00, 0xf0, 0x11, 0x00


	//----- nvinfo : EIATTR_KPARAM_INFO
	.align		4
.L_15:
        /*0018*/ 	.byte	0x04, 0x17
        /*001a*/ 	.short	(.L_17 - .L_16)
.L_16:
        /*001c*/ 	.word	0x00000000
        /*0020*/ 	.short	0x0001
        /*0022*/ 	.short	0x0008
        /*0024*/ 	.byte	0x00, 0xf5, 0x21, 0x00


	//----- nvinfo : EIATTR_KPARAM_INFO
	.align		4
.L_17:
        /*0028*/ 	.byte	0x04, 0x17
        /*002a*/ 	.short	(.L_19 - .L_18)
.L_18:
        /*002c*/ 	.word	0x00000000
        /*0030*/ 	.short	0x0000
        /*0032*/ 	.short	0x0000
        /*0034*/ 	.byte	0x00, 0xf0, 0x11, 0x00


	//----- nvinfo : EIATTR_SPARSE_MMA_MASK
	.align		4
.L_19:
        /*0038*/ 	.byte	0x03, 0x50
        /*003a*/ 	.short	0x0000


	//----- nvinfo : EIATTR_MAXREG_COUNT
	.align		4
        /*003c*/ 	.byte	0x03, 0x1b
        /*003e*/ 	.short	0x00ff


	//----- nvinfo : EIATTR_MERCURY_ISA_VERSION
	.align		4
        /*0040*/ 	.byte	0x03, 0x5f
        /*0042*/ 	.short	0x0101


	//----- nvinfo : EIATTR_VRC_CTA_INIT_COUNT
	.align		4
        /*0044*/ 	.byte	0x02, 0x4a
	.zero		1
	.zero		1


	//----- nvinfo : EIATTR_EXIT_INSTR_OFFSETS
	.align		4
        /*0048*/ 	.byte	0x04, 0x1c
        /*004a*/ 	.short	(.L_21 - .L_20)


	//   ....[0]....
.L_20:
        /*004c*/ 	.word	0x00000070


	//   ....[1]....
        /*0050*/ 	.word	0x000000f0


	//----- nvinfo : EIATTR_CBANK_PARAM_SIZE
	.align		4
.L_21:
        /*0054*/ 	.byte	0x03, 0x19
        /*0056*/ 	.short	0x0014


	//----- nvinfo : EIATTR_PARAM_CBANK
	.align		4
        /*0058*/ 	.byte	0x04, 0x0a
        /*005a*/ 	.short	(.L_23 - .L_22)
	.align		4
.L_22:
        /*005c*/ 	.word	index@(.nv.constant0.scal)
        /*0060*/ 	.short	0x0380
        /*0062*/ 	.short	0x0014


	//----- nvinfo : EIATTR_SW_WAR
	.align		4
.L_23:
        /*0064*/ 	.byte	0x04, 0x36
        /*0066*/ 	.short	(.L_25 - .L_24)
.L_24:
        /*0068*/ 	.word	0x00000008
.L_25:


//--------------------- .nv.info.sum              --------------------------
	.section	.nv.info.sum,"",@"SHT_CUDA_INFO"
	.sectionflags	@""
	.align	4


	//----- nvinfo : EIATTR_CUDA_API_VERSION
	.align		4
        /*0000*/ 	.byte	0x04, 0x37
        /*0002*/ 	.short	(.L_27 - .L_26)
.L_26:
        /*0004*/ 	.word	0x00000082


	//----- nvinfo : EIATTR_KPARAM_INFO
	.align		4
.L_27:
        /*0008*/ 	.byte	0x04, 0x17
        /*000a*/ 	.short	(.L_29 - .L_28)
.L_28:
        /*000c*/ 	.word	0x00000000
        /*0010*/ 	.short	0x0003
        /*0012*/ 	.short	0x0018
        /*0014*/ 	.byte	0x00, 0xf5, 0x21, 0x00


	//----- nvinfo : EIATTR_KPARAM_INFO
	.align		4
.L_29:
        /*0018*/ 	.byte	0x04, 0x17
        /*001a*/ 	.short	(.L_31 - .L_30)
.L_30:
        /*001c*/ 	.word	0x00000000
        /*0020*/ 	.short	0x0002
        /*0022*/ 	.short	0x0010
        /*0024*/ 	.byte	0x00, 0xf5, 0x21, 0x00


	//----- nvinfo : EIATTR_KPARAM_INFO
	.align		4
.L_31:
        /*0028*/ 	.byte	0x04, 0x17
        /*002a*/ 	.short	(.L_33 - .L_32)
.L_32:
        /*002c*/ 	.word	0x00000000
        /*0030*/ 	.short	0x0001
        /*0032*/ 	.short	0x0008
        /*0034*/ 	.byte	0x00, 0xf5, 0x21, 0x00


	//----- nvinfo : EIATTR_KPARAM_INFO
	.align		4
.L_33:
        /*0038*/ 	.byte	0x04, 0x17
        /*003a*/ 	.short	(.L_35 - .L_34)
.L_34:
        /*003c*/ 	.word	0x00000000
        /*0040*/ 	.short	0x0000
        /*0042*/ 	.short	0x0000
        /*0044*/ 	.byte	0x00, 0xf0, 0x11, 0x00


	//----- nvinfo : EIATTR_SPARSE_MMA_MASK
	.align		4
.L_35:
        /*0048*/ 	.byte	0x03, 0x50
        /*004a*/ 	.short	0x0000


	//----- nvinfo : EIATTR_MAXREG_COUNT
	.align		4
        /*004c*/ 	.byte	0x03, 0x1b
        /*004e*/ 	.short	0x00ff


	//----- nvinfo : EIATTR_MERCURY_ISA_VERSION
	.align		4
        /*0050*/ 	.byte	0x03, 0x5f
        /*0052*/ 	.short	0x0101


	//----- nvinfo : EIATTR_VRC_CTA_INIT_COUNT
	.align		4
        /*0054*/ 	.byte	0x02, 0x4a
	.zero		1
	.zero		1


	//----- nvinfo : EIATTR_EXIT_INSTR_OFFSETS
	.align		4
        /*0058*/ 	.byte	0x04, 0x1c
        /*005a*/ 	.short	(.L_37 - .L_36)


	//   ....[0]....
.L_36:
        /*005c*/ 	.word	0x00000070


	//   ....[1]....
        /*0060*/ 	.word	0x00000130


	//----- nvinfo : EIATTR_CBANK_PARAM_SIZE
	.align		4
.L_37:
        /*0064*/ 	.byte	0x03, 0x19
        /*0066*/ 	.short	0x0020


	//----- nvinfo : EIATTR_PARAM_CBANK
	.align		4
        /*0068*/ 	.byte	0x04, 0x0a
        /*006a*/ 	.short	(.L_39 - .L_38)
	.align		4
.L_38:
        /*006c*/ 	.word	index@(.nv.constant0.sum)
        /*0070*/ 	.short	0x0380
        /*0072*/ 	.short	0x0020


	//----- nvinfo : EIATTR_SW_WAR
	.align		4
.L_39:
        /*0074*/ 	.byte	0x04, 0x36
        /*0076*/ 	.short	(.L_41 - .L_40)
.L_40:
        /*0078*/ 	.word	0x00000008
.L_41:


//--------------------- .nv.callgraph             --------------------------
	.section	.nv.callgraph,"",@"SHT_CUDA_CALLGRAPH"
	.align	4
	.sectionentsize	8
	.align		4
        /*0000*/ 	.word	0x00000000
	.align		4
        /*0004*/ 	.word	0xffffffff
	.align		4
        /*0008*/ 	.word	0x00000000
	.align		4
        /*000c*/ 	.word	0xfffffffe
	.align		4
        /*0010*/ 	.word	0x00000000
	.align		4
        /*0014*/ 	.word	0xfffffffd
	.align		4
        /*0018*/ 	.word	0x00000000
	.align		4
        /*001c*/ 	.word	0xfffffffc


//--------------------- .text.scal                --------------------------
	.section	.text.scal,"ax",@progbits
	.align	128
        .global         scal
        .type           scal,@function
        .size           scal,(.L_x_2 - scal)
        .other          scal,@"STO_CUDA_ENTRY STV_DEFAULT"
scal:
.text.scal:
[----:B------:R-:W-:Y:S01]  /*0000*/  LDC R1, c[0x0][0x37c] ;  /* 0x0000df00ff017b82 */ /* 0x000fe20000000800 */
[----:B------:R-:W0:Y:S07]  /*0010*/  S2R R5, SR_TID.X ;  /* 0x0000000000057919 */ /* 0x000e2e0000002100 */
[----:B------:R-:W0:Y:S01]  /*0020*/  S2UR UR4, SR_CTAID.X ;  /* 0x00000000000479c3 */ /* 0x000e220000002500 */
[----:B------:R-:W1:Y:S07]  /*0030*/  LDCU UR5, c[0x0][0x380] ;  /* 0x00007000ff0577ac */ /* 0x000e6e0008000800 */
[----:B------:R-:W0:Y:S02]  /*0040*/  LDC R0, c[0x0][0x360] ;  /* 0x0000d800ff007b82 */ /* 0x000e240000000800 */
[----:B0-----:R-:W-:-:S05]  /*0050*/  IMAD R5, R0, UR4, R5 ;  /* 0x0000000400057c24 */ /* 0x001fca000f8e0205 */
[----:B-1----:R-:W-:-:S13]  /*0060*/  ISETP.GE.AND P0, PT, R5, UR5, PT ;  /* 0x0000000505007c0c */ /* 0x002fda000bf06270 */
[----:B------:R-:W-:Y:S05]  /*0070*/  @P0 EXIT ;  /* 0x000000000000094d */ /* 0x000fea0003800000 */
[----:B------:R-:W0:Y:S01]  /*0080*/  LDC.64 R2, c[0x0][0x388] ;  /* 0x0000e200ff027b82 */ /* 0x000e220000000a00 */
[----:B------:R-:W1:Y:S01]  /*0090*/  LDCU.64 UR4, c[0x0][0x358] ;  /* 0x00006b00ff0477ac */ /* 0x000e620008000a00 */
[----:B------:R-:W2:Y:S01]  /*00a0*/  LDCU UR6, c[0x0][0x390] ;  /* 0x00007200ff0677ac */ /* 0x000ea20008000800 */
[----:B0-----:R-:W-:-:S05]  /*00b0*/  IMAD.WIDE R2, R5, 0x4, R2 ;  /* 0x0000000405027825 */ /* 0x001fca00078e0202 */
[----:B-1----:R-:W2:Y:S02]  /*00c0*/  LDG.E R0, desc[UR4][R2.64] ;  /* 0x0000000402007981 */ /* 0x002ea4000c1e1900 */
[----:B--2---:R-:W-:-:S05]  /*00d0*/  FMUL R5, R0, UR6 ;  /* 0x0000000600057c20 */ /* 0x004fca0008400000 */
[----:B------:R-:W-:Y:S01]  /*00e0*/  STG.E desc[UR4][R2.64], R5 ;  /* 0x0000000502007986 */ /* 0x000fe2000c101904 */
[----:B------:R-:W-:Y:S05]  /*00f0*/  EXIT ;  /* 0x000000000000794d */ /* 0x000fea0003800000 */
.L_x_0:
[----:B------:R-:W-:-:S00]  /*0100*/  BRA `(.L_x_0) ;  /* 0xfffffffc00fc7947 */ /* 0x000fc0000383ffff */
[----:B------:R-:W-:-:S00]  /*0110*/  NOP ;  /* 0x0000000000007918 */ /* 0x000fc00000000000 */
        /* <DEDUP_REMOVED lines=14> */
.L_x_2:


//--------------------- .text.sum                 --------------------------
	.section	.text.sum,"ax",@progbits
	.align	128
        .global         sum
        .type           sum,@function
        .size           sum,(.L_x_3 - sum)
        .other          sum,@"STO_CUDA_ENTRY STV_DEFAULT"
sum:
.text.sum:
        /* <DEDUP_REMOVED lines=9> */
[----:B------:R-:W1:Y:S07]  /*0090*/  LDCU.64 UR4, c[0x0][0x358] ;  /* 0x00006b00ff0477ac */ /* 0x000e6e0008000a00 */
[----:B------:R-:W2:Y:S08]  /*00a0*/  LDC.64 R4, c[0x0][0x390] ;  /* 0x0000e400ff047b82 */ /* 0x000eb00000000a00 */
[----:B------:R-:W3:Y:S01]  /*00b0*/  LDC.64 R6, c[0x0][0x398] ;  /* 0x0000e600ff067b82 */ /* 0x000ee20000000a00 */
[----:B0-----:R-:W-:-:S06]  /*00c0*/  IMAD.WIDE R2, R9, 0x4, R2 ;  /* 0x0000000409027825 */ /* 0x001fcc00078e0202 */
[----:B-1----:R-:W4:Y:S01]  /*00d0*/  LDG.E R2, desc[UR4][R2.64] ;  /* 0x0000000402027981 */ /* 0x002f22000c1e1900 */
[----:B--2---:R-:W-:-:S06]  /*00e0*/  IMAD.WIDE R4, R9, 0x4, R4 ;  /* 0x0000000409047825 */ /* 0x004fcc00078e0204 */
[----:B------:R-:W4:Y:S01]  /*00f0*/  LDG.E R5, desc[UR4][R4.64] ;  /* 0x0000000404057981 */ /* 0x000f22000c1e1900 */
[----:B---3--:R-:W-:-:S04]  /*0100*/  IMAD.WIDE R6, R9, 0x4, R6 ;  /* 0x0000000409067825 */ /* 0x008fc800078e0206 */
[----:B----4-:R-:W-:-:S05]  /*0110*/  FADD R9, R2, R5 ;  /* 0x0000000502097221 */ /* 0x010fca0000000000 */
[----:B------:R-:W-:Y:S01]  /*0120*/  STG.E desc[UR4][R6.64], R9 ;  /* 0x0000000906007986 */ /* 0x000fe2000c101904 */
[----:B------:R-:W-:Y:S05]  /*0130*/  EXIT ;  /* 0x000000000000794d */ /* 0x000fea0003800000 */
.L_x_1:
        /* <DEDUP_REMOVED lines=12> */
.L_x_3:


//--------------------- .nv.shared.reserved.0     --------------------------
	.section	.nv.shared.reserved.0,"aw",@nobits
	.weak		__nv_reservedSMEM_offset_0_alias
	.size		__nv_reservedSMEM_offset_0_alias, 0, 64
	.other		__nv_reservedSMEM_offset_0_alias,@"STO_CUDA_RESERVED_SHARED STV_DEFAULT"
__nv_reservedSMEM_offset_0_alias:
	.zero		0
	.zero		64


//--------------------- .nv.constant0.scal        --------------------------
	.section	.nv.constant0.scal,"a",@progbits
	.sectionflags	@""
	.align	4
.nv.constant0.scal:
	.zero		916


//--------------------- .nv.constant0.sum         --------------------------
	.section	.nv.constant0.sum,"a",@progbits
	.sectionflags	@""
	.align	4
.nv.constant0.sum:
	.zero		928


//--------------------- SYMBOLS --------------------------

	.type		.nv.reservedSmem.offset0,@object
	.size		.nv.reservedSmem.offset0,0x4
